//
// Generated by NVIDIA NVVM Compiler
//
// Compiler Build ID: CL-36424714
// Cuda compilation tools, release 13.0, V13.0.88
// Based on NVVM 20.0.0
//

.version 9.0
.target sm_100
.address_size 64

	// .globl	_Z17fma_unroll_kernelILi1EEvPfi

.visible .entry _Z17fma_unroll_kernelILi1EEvPfi(
	.param .u64 .ptr .align 1 _Z17fma_unroll_kernelILi1EEvPfi_param_0,
	.param .u32 _Z17fma_unroll_kernelILi1EEvPfi_param_1
)
{
	.reg .pred 	%p<7>;
	.reg .b32 	%r<22>;
	.reg .b32 	%f<22>;
	.reg .b64 	%rd<5>;

	ld.param.u64 	%rd1, [_Z17fma_unroll_kernelILi1EEvPfi_param_0];
	ld.param.u32 	%r9, [_Z17fma_unroll_kernelILi1EEvPfi_param_1];
	mov.u32 	%r10, %ctaid.x;
	mov.u32 	%r11, %ntid.x;
	mov.u32 	%r12, %tid.x;
	mad.lo.s32 	%r1, %r10, %r11, %r12;
	setp.gt.s32 	%p1, %r1, 20479;
	@%p1 bra 	$L__BB0_10;
	mul.hi.s32 	%r13, %r1, 2021161081;
	shr.u32 	%r14, %r13, 31;
	shr.s32 	%r15, %r13, 3;
	add.s32 	%r16, %r15, %r14;
	mul.lo.s32 	%r17, %r16, 17;
	sub.s32 	%r18, %r1, %r17;
	cvt.rn.f32.s32 	%f11, %r18;
	fma.rn.f32 	%f20, %f11, 0f3DCCCCCD, 0f00000000;
	setp.lt.s32 	%p2, %r9, 1;
	@%p2 bra 	$L__BB0_9;
	and.b32  	%r2, %r9, 3;
	setp.lt.u32 	%p3, %r9, 4;
	@%p3 bra 	$L__BB0_5;
	and.b32  	%r19, %r9, 2147483644;
	neg.s32 	%r20, %r19;
$L__BB0_4:
	fma.rn.f32 	%f13, %f20, 0f3F800008, 0f358637BD;
	fma.rn.f32 	%f14, %f13, 0f3F800008, 0f358637BD;
	fma.rn.f32 	%f15, %f14, 0f3F800008, 0f358637BD;
	fma.rn.f32 	%f20, %f15, 0f3F800008, 0f358637BD;
	add.s32 	%r20, %r20, 4;
	setp.ne.s32 	%p4, %r20, 0;
	@%p4 bra 	$L__BB0_4;
$L__BB0_5:
	setp.eq.s32 	%p5, %r2, 0;
	@%p5 bra 	$L__BB0_8;
	neg.s32 	%r21, %r2;
$L__BB0_7:
	.pragma "nounroll";
	fma.rn.f32 	%f20, %f20, 0f3F800008, 0f358637BD;
	add.s32 	%r21, %r21, 1;
	setp.ne.s32 	%p6, %r21, 0;
	@%p6 bra 	$L__BB0_7;
$L__BB0_8:
	add.f32 	%f20, %f20, 0f00000000;
$L__BB0_9:
	cvta.to.global.u64 	%rd2, %rd1;
	mul.wide.s32 	%rd3, %r1, 4;
	add.s64 	%rd4, %rd2, %rd3;
	st.global.f32 	[%rd4], %f20;
$L__BB0_10:
	ret;

}
	// .globl	_Z17fma_unroll_kernelILi2EEvPfi
.visible .entry _Z17fma_unroll_kernelILi2EEvPfi(
	.param .u64 .ptr .align 1 _Z17fma_unroll_kernelILi2EEvPfi_param_0,
	.param .u32 _Z17fma_unroll_kernelILi2EEvPfi_param_1
)
{
	.reg .pred 	%p<4>;
	.reg .b32 	%r<16>;
	.reg .b32 	%f<16>;
	.reg .b64 	%rd<5>;

	ld.param.u64 	%rd1, [_Z17fma_unroll_kernelILi2EEvPfi_param_0];
	ld.param.u32 	%r5, [_Z17fma_unroll_kernelILi2EEvPfi_param_1];
	mov.u32 	%r6, %ctaid.x;
	mov.u32 	%r7, %ntid.x;
	mov.u32 	%r8, %tid.x;
	mad.lo.s32 	%r1, %r6, %r7, %r8;
	setp.gt.s32 	%p1, %r1, 20479;
	@%p1 bra 	$L__BB1_6;
	mul.hi.s32 	%r9, %r1, 2021161081;
	shr.u32 	%r10, %r9, 31;
	shr.s32 	%r11, %r9, 3;
	add.s32 	%r12, %r11, %r10;
	mul.lo.s32 	%r13, %r12, 17;
	sub.s32 	%r14, %r1, %r13;
	cvt.rn.f32.s32 	%f10, %r14;
	fma.rn.f32 	%f13, %f10, 0f3DCCCCCD, 0f00000000;
	fma.rn.f32 	%f12, %f10, 0f3DCCCCCD, 0f3C23D70A;
	setp.lt.s32 	%p2, %r5, 1;
	@%p2 bra 	$L__BB1_5;
	neg.s32 	%r15, %r5;
$L__BB1_3:
	fma.rn.f32 	%f13, %f13, 0f3F800008, 0f358637BD;
	fma.rn.f32 	%f12, %f12, 0f3F800008, 0f358637BD;
	add.s32 	%r15, %r15, 1;
	setp.ne.s32 	%p3, %r15, 0;
	@%p3 bra 	$L__BB1_3;
	add.f32 	%f13, %f13, 0f00000000;
$L__BB1_5:
	add.f32 	%f11, %f13, %f12;
	cvta.to.global.u64 	%rd2, %rd1;
	mul.wide.s32 	%rd3, %r1, 4;
	add.s64 	%rd4, %rd2, %rd3;
	st.global.f32 	[%rd4], %f11;
$L__BB1_6:
	ret;

}
	// .globl	_Z17fma_unroll_kernelILi4EEvPfi
.visible .entry _Z17fma_unroll_kernelILi4EEvPfi(
	.param .u64 .ptr .align 1 _Z17fma_unroll_kernelILi4EEvPfi_param_0,
	.param .u32 _Z17fma_unroll_kernelILi4EEvPfi_param_1
)
{
	.reg .pred 	%p<4>;
	.reg .b32 	%r<16>;
	.reg .b32 	%f<30>;
	.reg .b64 	%rd<5>;

	ld.param.u64 	%rd1, [_Z17fma_unroll_kernelILi4EEvPfi_param_0];
	ld.param.u32 	%r5, [_Z17fma_unroll_kernelILi4EEvPfi_param_1];
	mov.u32 	%r6, %ctaid.x;
	mov.u32 	%r7, %ntid.x;
	mov.u32 	%r8, %tid.x;
	mad.lo.s32 	%r1, %r6, %r7, %r8;
	setp.gt.s32 	%p1, %r1, 20479;
	@%p1 bra 	$L__BB2_6;
	mul.hi.s32 	%r9, %r1, 2021161081;
	shr.u32 	%r10, %r9, 31;
	shr.s32 	%r11, %r9, 3;
	add.s32 	%r12, %r11, %r10;
	mul.lo.s32 	%r13, %r12, 17;
	sub.s32 	%r14, %r1, %r13;
	cvt.rn.f32.s32 	%f18, %r14;
	fma.rn.f32 	%f25, %f18, 0f3DCCCCCD, 0f00000000;
	fma.rn.f32 	%f24, %f18, 0f3DCCCCCD, 0f3C23D70A;
	fma.rn.f32 	%f23, %f18, 0f3DCCCCCD, 0f3CA3D70A;
	fma.rn.f32 	%f22, %f18, 0f3DCCCCCD, 0f3CF5C28F;
	setp.lt.s32 	%p2, %r5, 1;
	@%p2 bra 	$L__BB2_5;
	neg.s32 	%r15, %r5;
$L__BB2_3:
	fma.rn.f32 	%f25, %f25, 0f3F800008, 0f358637BD;
	fma.rn.f32 	%f24, %f24, 0f3F800008, 0f358637BD;
	fma.rn.f32 	%f23, %f23, 0f3F800008, 0f358637BD;
	fma.rn.f32 	%f22, %f22, 0f3F800008, 0f358637BD;
	add.s32 	%r15, %r15, 1;
	setp.ne.s32 	%p3, %r15, 0;
	@%p3 bra 	$L__BB2_3;
	add.f32 	%f25, %f25, 0f00000000;
$L__BB2_5:
	add.f32 	%f19, %f25, %f24;
	add.f32 	%f20, %f19, %f23;
	add.f32 	%f21, %f20, %f22;
	cvta.to.global.u64 	%rd2, %rd1;
	mul.wide.s32 	%rd3, %r1, 4;
	add.s64 	%rd4, %rd2, %rd3;
	st.global.f32 	[%rd4], %f21;
$L__BB2_6:
	ret;

}
	// .globl	_Z17fma_unroll_kernelILi8EEvPfi
.visible .entry _Z17fma_unroll_kernelILi8EEvPfi(
	.param .u64 .ptr .align 1 _Z17fma_unroll_kernelILi8EEvPfi_param_0,
	.param .u32 _Z17fma_unroll_kernelILi8EEvPfi_param_1
)
{
	.reg .pred 	%p<4>;
	.reg .b32 	%r<16>;
	.reg .b32 	%f<59>;
	.reg .b64 	%rd<5>;

	ld.param.u64 	%rd1, [_Z17fma_unroll_kernelILi8EEvPfi_param_0];
	ld.param.u32 	%r5, [_Z17fma_unroll_kernelILi8EEvPfi_param_1];
	mov.u32 	%r6, %ctaid.x;
	mov.u32 	%r7, %ntid.x;
	mov.u32 	%r8, %tid.x;
	mad.lo.s32 	%r1, %r6, %r7, %r8;
	setp.gt.s32 	%p1, %r1, 20479;
	@%p1 bra 	$L__BB3_6;
	mul.hi.s32 	%r9, %r1, 2021161081;
	shr.u32 	%r10, %r9, 31;
	shr.s32 	%r11, %r9, 3;
	add.s32 	%r12, %r11, %r10;
	mul.lo.s32 	%r13, %r12, 17;
	sub.s32 	%r14, %r1, %r13;
	cvt.rn.f32.s32 	%f34, %r14;
	mul.f32 	%f35, %f34, 0f3DCCCCCD;
	add.f32 	%f50, %f35, 0f00000000;
	add.f32 	%f49, %f35, 0f3C23D70A;
	add.f32 	%f48, %f35, 0f3CA3D70A;
	add.f32 	%f47, %f35, 0f3CF5C28F;
	add.f32 	%f46, %f35, 0f3D23D70A;
	add.f32 	%f45, %f35, 0f3D4CCCCC;
	add.f32 	%f44, %f35, 0f3D75C28F;
	add.f32 	%f43, %f35, 0f3D8F5C29;
	setp.lt.s32 	%p2, %r5, 1;
	@%p2 bra 	$L__BB3_5;
	neg.s32 	%r15, %r5;
$L__BB3_3:
	fma.rn.f32 	%f50, %f50, 0f3F800008, 0f358637BD;
	fma.rn.f32 	%f49, %f49, 0f3F800008, 0f358637BD;
	fma.rn.f32 	%f48, %f48, 0f3F800008, 0f358637BD;
	fma.rn.f32 	%f47, %f47, 0f3F800008, 0f358637BD;
	fma.rn.f32 	%f46, %f46, 0f3F800008, 0f358637BD;
	fma.rn.f32 	%f45, %f45, 0f3F800008, 0f358637BD;
	fma.rn.f32 	%f44, %f44, 0f3F800008, 0f358637BD;
	fma.rn.f32 	%f43, %f43, 0f3F800008, 0f358637BD;
	add.s32 	%r15, %r15, 1;
	setp.ne.s32 	%p3, %r15, 0;
	@%p3 bra 	$L__BB3_3;
	add.f32 	%f50, %f50, 0f00000000;
$L__BB3_5:
	add.f32 	%f36, %f50, %f49;
	add.f32 	%f37, %f36, %f48;
	add.f32 	%f38, %f37, %f47;
	add.f32 	%f39, %f38, %f46;
	add.f32 	%f40, %f39, %f45;
	add.f32 	%f41, %f40, %f44;
	add.f32 	%f42, %f41, %f43;
	cvta.to.global.u64 	%rd2, %rd1;
	mul.wide.s32 	%rd3, %r1, 4;
	add.s64 	%rd4, %rd2, %rd3;
	st.global.f32 	[%rd4], %f42;
$L__BB3_6:
	ret;

}


// ===== COMPILED SASS (sm_100) =====

	.target	sm_100

	.elftype	@"ET_EXEC"


//--------------------- .note.nv.tkinfo           --------------------------
	.section	.note.nv.tkinfo,"",@"SHT_NOTE"
	.sectionflags	@"SHF_NOTE_NV_TKINFO"
	.tkinfo
        /*0018*/ 	.word	0x00000002
        /*0030*/ 	.string	""
        /*0030*/ 	.string	"ptxas"
        /*0030*/ 	.string	"Cuda compilation tools, release 13.0, V13.0.88"
        /*0030*/ 	.string	"Build cuda_13.0.r13.0/compiler.36424714_0"
        /*0030*/ 	.string	"-arch sm_100 -m 64 "



//--------------------- .note.nv.cuinfo           --------------------------
	.section	.note.nv.cuinfo,"",@"SHT_NOTE"
	.sectionflags	@"SHF_NOTE_NV_CUINFO"
        /*0018*/ 	.short	0x0002
        /*001a*/ 	.short	0x0064
        /*001c*/ 	.short	0x0082
	.zero		2


//--------------------- .nv.info                  --------------------------
	.section	.nv.info,"",@"SHT_CUDA_INFO"
	.align	4


	//----- nvinfo : EIATTR_REGCOUNT
	.align		4
        /*0000*/ 	.byte	0x04, 0x2f
        /*0002*/ 	.short	(.L_1 - .L_0)
	.align		4
.L_0:
        /*0004*/ 	.word	index@(_Z17fma_unroll_kernelILi1EEvPfi)
        /*0008*/ 	.word	0x0000000a


	//----- nvinfo : EIATTR_FRAME_SIZE
	.align		4
.L_1:
        /*000c*/ 	.byte	0x04, 0x11
        /*000e*/ 	.short	(.L_3 - .L_2)
	.align		4
.L_2:
        /*0010*/ 	.word	index@(_Z17fma_unroll_kernelILi1EEvPfi)
        /*0014*/ 	.word	0x00000000


	//----- nvinfo : EIATTR_REGCOUNT
	.align		4
.L_3:
        /*0018*/ 	.byte	0x04, 0x2f
        /*001a*/ 	.short	(.L_5 - .L_4)
	.align		4
.L_4:
        /*001c*/ 	.word	index@(_Z17fma_unroll_kernelILi2EEvPfi)
        /*0020*/ 	.word	0x0000000a


	//----- nvinfo : EIATTR_FRAME_SIZE
	.align		4
.L_5:
        /*0024*/ 	.byte	0x04, 0x11
        /*0026*/ 	.short	(.L_7 - .L_6)
	.align		4
.L_6:
        /*0028*/ 	.word	index@(_Z17fma_unroll_kernelILi2EEvPfi)
        /*002c*/ 	.word	0x00000000


	//----- nvinfo : EIATTR_REGCOUNT
	.align		4
.L_7:
        /*0030*/ 	.byte	0x04, 0x2f
        /*0032*/ 	.short	(.L_9 - .L_8)
	.align		4
.L_8:
        /*0034*/ 	.word	index@(_Z17fma_unroll_kernelILi4EEvPfi)
        /*0038*/ 	.word	0x0000000a


	//----- nvinfo : EIATTR_FRAME_SIZE
	.align		4
.L_9:
        /*003c*/ 	.byte	0x04, 0x11
        /*003e*/ 	.short	(.L_11 - .L_10)
	.align		4
.L_10:
        /*0040*/ 	.word	index@(_Z17fma_unroll_kernelILi4EEvPfi)
        /*0044*/ 	.word	0x00000000


	//----- nvinfo : EIATTR_REGCOUNT
	.align		4
.L_11:
        /*0048*/ 	.byte	0x04, 0x2f
        /*004a*/ 	.short	(.L_13 - .L_12)
	.align		4
.L_12:
        /*004c*/ 	.word	index@(_Z17fma_unroll_kernelILi8EEvPfi)
        /*0050*/ 	.word	0x00000016


	//----- nvinfo : EIATTR_FRAME_SIZE
	.align		4
.L_13:
        /*0054*/ 	.byte	0x04, 0x11
        /*0056*/ 	.short	(.L_15 - .L_14)
	.align		4
.L_14:
        /*0058*/ 	.word	index@(_Z17fma_unroll_kernelILi8EEvPfi)
        /*005c*/ 	.word	0x00000000


	//----- nvinfo : EIATTR_MIN_STACK_SIZE
	.align		4
.L_15:
        /*0060*/ 	.byte	0x04, 0x12
        /*0062*/ 	.short	(.L_17 - .L_16)
	.align		4
.L_16:
        /*0064*/ 	.word	index@(_Z17fma_unroll_kernelILi8EEvPfi)
        /*0068*/ 	.word	0x00000000


	//----- nvinfo : EIATTR_MIN_STACK_SIZE
	.align		4
.L_17:
        /*006c*/ 	.byte	0x04, 0x12
        /*006e*/ 	.short	(.L_19 - .L_18)
	.align		4
.L_18:
        /*0070*/ 	.word	index@(_Z17fma_unroll_kernelILi4EEvPfi)
        /*0074*/ 	.word	0x00000000


	//----- nvinfo : EIATTR_MIN_STACK_SIZE
	.align		4
.L_19:
        /*0078*/ 	.byte	0x04, 0x12
        /*007a*/ 	.short	(.L_21 - .L_20)
	.align		4
.L_20:
        /*007c*/ 	.word	index@(_Z17fma_unroll_kernelILi2EEvPfi)
        /*0080*/ 	.word	0x00000000


	//----- nvinfo : EIATTR_MIN_STACK_SIZE
	.align		4
.L_21:
        /*0084*/ 	.byte	0x04, 0x12
        /*0086*/ 	.short	(.L_23 - .L_22)
	.align		4
.L_22:
        /*0088*/ 	.word	index@(_Z17fma_unroll_kernelILi1EEvPfi)
        /*008c*/ 	.word	0x00000000
.L_23:


//--------------------- .nv.compat                --------------------------
	.section	.nv.compat,"",@"SHT_CUDA_COMPAT_INFO"
	.align	4
        /*0000*/ 	.byte	0x02, 0x09, 0x00, 0x00, 0x02, 0x02, 0x01, 0x00, 0x02, 0x05, 0x05, 0x00, 0x03, 0x07, 0x01, 0x01
        /*0010*/ 	.byte	0x02, 0x03, 0x00, 0x00, 0x02, 0x06, 0x01, 0x00, 0x04, 0x0b, 0x08, 0x00, 0x09, 0x00, 0x00, 0x00
        /*0020*/ 	.byte	0x00, 0x00, 0x00, 0x00


//--------------------- .nv.info._Z17fma_unroll_kernelILi8EEvPfi --------------------------
	.section	.nv.info._Z17fma_unroll_kernelILi8EEvPfi,"",@"SHT_CUDA_INFO"
	.sectionflags	@""
	.align	4


	//----- nvinfo : EIATTR_CUDA_API_VERSION
	.align		4
        /*0000*/ 	.byte	0x04, 0x37
        /*0002*/ 	.short	(.L_25 - .L_24)
.L_24:
        /*0004*/ 	.word	0x00000082


	//----- nvinfo : EIATTR_KPARAM_INFO
	.align		4
.L_25:
        /*0008*/ 	.byte	0x04, 0x17
        /*000a*/ 	.short	(.L_27 - .L_26)
.L_26:
        /*000c*/ 	.word	0x00000000
        /*0010*/ 	.short	0x0001
        /*0012*/ 	.short	0x0008
        /*0014*/ 	.byte	0x00, 0xf0, 0x11, 0x00


	//----- nvinfo : EIATTR_KPARAM_INFO
	.align		4
.L_27:
        /*0018*/ 	.byte	0x04, 0x17
        /*001a*/ 	.short	(.L_29 - .L_28)
.L_28:
        /*001c*/ 	.word	0x00000000
        /*0020*/ 	.short	0x0000
        /*0022*/ 	.short	0x0000
        /*0024*/ 	.byte	0x00, 0xf5, 0x21, 0x00


	//----- nvinfo : EIATTR_SPARSE_MMA_MASK
	.align		4
.L_29:
        /*0028*/ 	.byte	0x03, 0x50
        /*002a*/ 	.short	0x0000


	//----- nvinfo : EIATTR_MAXREG_COUNT
	.align		4
        /*002c*/ 	.byte	0x03, 0x1b
        /*002e*/ 	.short	0x00ff


	//----- nvinfo : EIATTR_MERCURY_ISA_VERSION
	.align		4
        /*0030*/ 	.byte	0x03, 0x5f
        /*0032*/ 	.short	0x0101


	//----- nvinfo : EIATTR_VRC_CTA_INIT_COUNT
	.align		4
        /*0034*/ 	.byte	0x02, 0x4a
	.zero		1
	.zero		1


	//----- nvinfo : EIATTR_EXIT_INSTR_OFFSETS
	.align		4
        /*0038*/ 	.byte	0x04, 0x1c
        /*003a*/ 	.short	(.L_31 - .L_30)


	//   ....[0]....
.L_30:
        /*003c*/ 	.word	0x00000060


	//   ....[1]....
        /*0040*/ 	.word	0x00000740


	//----- nvinfo : EIATTR_CBANK_PARAM_SIZE
	.align		4
.L_31:
        /*0044*/ 	.byte	0x03, 0x19
        /*0046*/ 	.short	0x000c


	//----- nvinfo : EIATTR_PARAM_CBANK
	.align		4
        /*0048*/ 	.byte	0x04, 0x0a
        /*004a*/ 	.short	(.L_33 - .L_32)
	.align		4
.L_32:
        /*004c*/ 	.word	index@(.nv.constant0._Z17fma_unroll_kernelILi8EEvPfi)
        /*0050*/ 	.short	0x0380
        /*0052*/ 	.short	0x000c


	//----- nvinfo : EIATTR_SW_WAR
	.align		4
.L_33:
        /*0054*/ 	.byte	0x04, 0x36
        /*0056*/ 	.short	(.L_35 - .L_34)
.L_34:
        /*0058*/ 	.word	0x00000008
.L_35:


//--------------------- .nv.info._Z17fma_unroll_kernelILi4EEvPfi --------------------------
	.section	.nv.info._Z17fma_unroll_kernelILi4EEvPfi,"",@"SHT_CUDA_INFO"
	.sectionflags	@""
	.align	4


	//----- nvinfo : EIATTR_CUDA_API_VERSION
	.align		4
        /*0000*/ 	.byte	0x04, 0x37
        /*0002*/ 	.short	(.L_37 - .L_36)
.L_36:
        /*0004*/ 	.word	0x00000082


	//----- nvinfo : EIATTR_KPARAM_INFO
	.align		4
.L_37:
        /*0008*/ 	.byte	0x04, 0x17
        /*000a*/ 	.short	(.L_39 - .L_38)
.L_38:
        /*000c*/ 	.word	0x00000000
        /*0010*/ 	.short	0x0001
        /*0012*/ 	.short	0x0008
        /*0014*/ 	.byte	0x00, 0xf0, 0x11, 0x00


	//----- nvinfo : EIATTR_KPARAM_INFO
	.align		4
.L_39:
        /*0018*/ 	.byte	0x04, 0x17
        /*001a*/ 	.short	(.L_41 - .L_40)
.L_40:
        /*001c*/ 	.word	0x00000000
        /*0020*/ 	.short	0x0000
        /*0022*/ 	.short	0x0000
        /*0024*/ 	.byte	0x00, 0xf5, 0x21, 0x00


	//----- nvinfo : EIATTR_SPARSE_MMA_MASK
	.align		4
.L_41:
        /*0028*/ 	.byte	0x03, 0x50
        /*002a*/ 	.short	0x0000


	//----- nvinfo : EIATTR_MAXREG_COUNT
	.align		4
        /*002c*/ 	.byte	0x03, 0x1b
        /*002e*/ 	.short	0x00ff


	//----- nvinfo : EIATTR_MERCURY_ISA_VERSION
	.align		4
        /*0030*/ 	.byte	0x03, 0x5f
        /*0032*/ 	.short	0x0101


	//----- nvinfo : EIATTR_VRC_CTA_INIT_COUNT
	.align		4
        /*0034*/ 	.byte	0x02, 0x4a
	.zero		1
	.zero		1


	//----- nvinfo : EIATTR_EXIT_INSTR_OFFSETS
	.align		4
        /*0038*/ 	.byte	0x04, 0x1c
        /*003a*/ 	.short	(.L_43 - .L_42)


	//   ....[0]....
.L_42:
        /*003c*/ 	.word	0x00000060


	//   ....[1]....
        /*0040*/ 	.word	0x00000500


	//----- nvinfo : EIATTR_CBANK_PARAM_SIZE
	.align		4
.L_43:
        /*0044*/ 	.byte	0x03, 0x19
        /*0046*/ 	.short	0x000c


	//----- nvinfo : EIATTR_PARAM_CBANK
	.align		4
        /*0048*/ 	.byte	0x04, 0x0a
        /*004a*/ 	.short	(.L_45 - .L_44)
	.align		4
.L_44:
        /*004c*/ 	.word	index@(.nv.constant0._Z17fma_unroll_kernelILi4EEvPfi)
        /*0050*/ 	.short	0x0380
        /*0052*/ 	.short	0x000c


	//----- nvinfo : EIATTR_SW_WAR
	.align		4
.L_45:
        /*0054*/ 	.byte	0x04, 0x36
        /*0056*/ 	.short	(.L_47 - .L_46)
.L_46:
        /*0058*/ 	.word	0x00000008
.L_47:


//--------------------- .nv.info._Z17fma_unroll_kernelILi2EEvPfi --------------------------
	.section	.nv.info._Z17fma_unroll_kernelILi2EEvPfi,"",@"SHT_CUDA_INFO"
	.sectionflags	@""
	.align	4


	//----- nvinfo : EIATTR_CUDA_API_VERSION
	.align		4
        /*0000*/ 	.byte	0x04, 0x37
        /*0002*/ 	.short	(.L_49 - .L_48)
.L_48:
        /*0004*/ 	.word	0x00000082


	//----- nvinfo : EIATTR_KPARAM_INFO
	.align		4
.L_49:
        /*0008*/ 	.byte	0x04, 0x17
        /*000a*/ 	.short	(.L_51 - .L_50)
.L_50:
        /*000c*/ 	.word	0x00000000
        /*0010*/ 	.short	0x0001
        /*0012*/ 	.short	0x0008
        /*0014*/ 	.byte	0x00, 0xf0, 0x11, 0x00


	//----- nvinfo : EIATTR_KPARAM_INFO
	.align		4
.L_51:
        /*0018*/ 	.byte	0x04, 0x17
        /*001a*/ 	.short	(.L_53 - .L_52)
.L_52:
        /*001c*/ 	.word	0x00000000
        /*0020*/ 	.short	0x0000
        /*0022*/ 	.short	0x0000
        /*0024*/ 	.byte	0x00, 0xf5, 0x21, 0x00


	//----- nvinfo : EIATTR_SPARSE_MMA_MASK
	.align		4
.L_53:
        /*0028*/ 	.byte	0x03, 0x50
        /*002a*/ 	.short	0x0000


	//----- nvinfo : EIATTR_MAXREG_COUNT
	.align		4
        /*002c*/ 	.byte	0x03, 0x1b
        /*002e*/ 	.short	0x00ff


	//----- nvinfo : EIATTR_MERCURY_ISA_VERSION
	.align		4
        /*0030*/ 	.byte	0x03, 0x5f
        /*0032*/ 	.short	0x0101


	//----- nvinfo : EIATTR_VRC_CTA_INIT_COUNT
	.align		4
        /*0034*/ 	.byte	0x02, 0x4a
	.zero		1
	.zero		1


	//----- nvinfo : EIATTR_EXIT_INSTR_OFFSETS
	.align		4
        /*0038*/ 	.byte	0x04, 0x1c
        /*003a*/ 	.short	(.L_55 - .L_54)


	//   ....[0]....
.L_54:
        /*003c*/ 	.word	0x00000060


	//   ....[1]....
        /*0040*/ 	.word	0x000003e0


	//----- nvinfo : EIATTR_CBANK_PARAM_SIZE
	.align		4
.L_55:
        /*0044*/ 	.byte	0x03, 0x19
        /*0046*/ 	.short	0x000c


	//----- nvinfo : EIATTR_PARAM_CBANK
	.align		4
        /*0048*/ 	.byte	0x04, 0x0a
        /*004a*/ 	.short	(.L_57 - .L_56)
	.align		4
.L_56:
        /*004c*/ 	.word	index@(.nv.constant0._Z17fma_unroll_kernelILi2EEvPfi)
        /*0050*/ 	.short	0x0380
        /*0052*/ 	.short	0x000c


	//----- nvinfo : EIATTR_SW_WAR
	.align		4
.L_57:
        /*0054*/ 	.byte	0x04, 0x36
        /*0056*/ 	.short	(.L_59 - .L_58)
.L_58:
        /*0058*/ 	.word	0x00000008
.L_59:


//--------------------- .nv.info._Z17fma_unroll_kernelILi1EEvPfi --------------------------
	.section	.nv.info._Z17fma_unroll_kernelILi1EEvPfi,"",@"SHT_CUDA_INFO"
	.sectionflags	@""
	.align	4


	//----- nvinfo : EIATTR_CUDA_API_VERSION
	.align		4
        /*0000*/ 	.byte	0x04, 0x37
        /*0002*/ 	.short	(.L_61 - .L_60)
.L_60:
        /*0004*/ 	.word	0x00000082


	//----- nvinfo : EIATTR_KPARAM_INFO
	.align		4
.L_61:
        /*0008*/ 	.byte	0x04, 0x17
        /*000a*/ 	.short	(.L_63 - .L_62)
.L_62:
        /*000c*/ 	.word	0x00000000
        /*0010*/ 	.short	0x0001
        /*0012*/ 	.short	0x0008
        /*0014*/ 	.byte	0x00, 0xf0, 0x11, 0x00


	//----- nvinfo : EIATTR_KPARAM_INFO
	.align		4
.L_63:
        /*0018*/ 	.byte	0x04, 0x17
        /*001a*/ 	.short	(.L_65 - .L_64)
.L_64:
        /*001c*/ 	.word	0x00000000
        /*0020*/ 	.short	0x0000
        /*0022*/ 	.short	0x0000
        /*0024*/ 	.byte	0x00, 0xf5, 0x21, 0x00


	//----- nvinfo : EIATTR_SPARSE_MMA_MASK
	.align		4
.L_65:
        /*0028*/ 	.byte	0x03, 0x50
        /*002a*/ 	.short	0x0000


	//----- nvinfo : EIATTR_MAXREG_COUNT
	.align		4
        /*002c*/ 	.byte	0x03, 0x1b
        /*002e*/ 	.short	0x00ff


	//----- nvinfo : EIATTR_MERCURY_ISA_VERSION
	.align		4
        /*0030*/ 	.byte	0x03, 0x5f
        /*0032*/ 	.short	0x0101


	//----- nvinfo : EIATTR_VRC_CTA_INIT_COUNT
	.align		4
        /*0034*/ 	.byte	0x02, 0x4a
	.zero		1
	.zero		1


	//----- nvinfo : EIATTR_EXIT_INSTR_OFFSETS
	.align		4
        /*0038*/ 	.byte	0x04, 0x1c
        /*003a*/ 	.short	(.L_67 - .L_66)


	//   ....[0]....
.L_66:
        /*003c*/ 	.word	0x00000060


	//   ....[1]....
        /*0040*/ 	.word	0x00000550


	//----- nvinfo : EIATTR_CBANK_PARAM_SIZE
	.align		4
.L_67:
        /*0044*/ 	.byte	0x03, 0x19
        /*0046*/ 	.short	0x000c


	//----- nvinfo : EIATTR_PARAM_CBANK
	.align		4
        /*0048*/ 	.byte	0x04, 0x0a
        /*004a*/ 	.short	(.L_69 - .L_68)
	.align		4
.L_68:
        /*004c*/ 	.word	index@(.nv.constant0._Z17fma_unroll_kernelILi1EEvPfi)
        /*0050*/ 	.short	0x0380
        /*0052*/ 	.short	0x000c


	//----- nvinfo : EIATTR_SW_WAR
	.align		4
.L_69:
        /*0054*/ 	.byte	0x04, 0x36
        /*0056*/ 	.short	(.L_71 - .L_70)
.L_70:
        /*0058*/ 	.word	0x00000008
.L_71:


//--------------------- .nv.callgraph             --------------------------
	.section	.nv.callgraph,"",@"SHT_CUDA_CALLGRAPH"
	.align	4
	.sectionentsize	8
	.align		4
        /*0000*/ 	.word	0x00000000
	.align		4
        /*0004*/ 	.word	0xffffffff
	.align		4
        /*0008*/ 	.word	0x00000000
	.align		4
        /*000c*/ 	.word	0xfffffffe
	.align		4
        /*0010*/ 	.word	0x00000000
	.align		4
        /*0014*/ 	.word	0xfffffffd
	.align		4
        /*0018*/ 	.word	0x00000000
	.align		4
        /*001c*/ 	.word	0xfffffffc


//--------------------- .text._Z17fma_unroll_kernelILi8EEvPfi --------------------------
	.section	.text._Z17fma_unroll_kernelILi8EEvPfi,"ax",@progbits
	.align	128
        .global         _Z17fma_unroll_kernelILi8EEvPfi
        .type           _Z17fma_unroll_kernelILi8EEvPfi,@function
        .size           _Z17fma_unroll_kernelILi8EEvPfi,(.L_x_34 - _Z17fma_unroll_kernelILi8EEvPfi)
        .other          _Z17fma_unroll_kernelILi8EEvPfi,@"STO_CUDA_ENTRY STV_DEFAULT"
_Z17fma_unroll_kernelILi8EEvPfi:
.text._Z17fma_unroll_kernelILi8EEvPfi:
[----:B------:R-:W-:Y:S01]  /*0000*/  LDC R1, c[0x0][0x37c] ;  /* 0x0000df00ff017b82 */ /* 0x000fe20000000800 */
[----:B------:R-:W0:Y:S07]  /*0010*/  S2R R0, SR_TID.X ;  /* 0x0000000000007919 */ /* 0x000e2e0000002100 */
[----:B------:R-:W0:Y:S08]  /*0020*/  S2UR UR4, SR_CTAID.X ;  /* 0x00000000000479c3 */ /* 0x000e300000002500 */
[----:B------:R-:W0:Y:S02]  /*0030*/  LDC R5, c[0x0][0x360] ;  /* 0x0000d800ff057b82 */ /* 0x000e240000000800 */
[----:B0-----:R-:W-:-:S05]  /*0040*/  IMAD R5, R5, UR4, R0 ;  /* 0x0000000405057c24 */ /* 0x001fca000f8e0200 */
[----:B------:R-:W-:-:S13]  /*0050*/  ISETP.GT.AND P0, PT, R5, 0x4fff, PT ;  /* 0x00004fff0500780c */ /* 0x000fda0003f04270 */
[----:B------:R-:W-:Y:S05]  /*0060*/  @P0 EXIT ;  /* 0x000000000000094d */ /* 0x000fea0003800000 */
[----:B------:R-:W0:Y:S01]  /*0070*/  LDCU UR4, c[0x0][0x388] ;  /* 0x00007100ff0477ac */ /* 0x000e220008000800 */
[----:B------:R-:W-:-:S04]  /*0080*/  IMAD.HI R0, R5, 0x78787879, RZ ;  /* 0x7878787905007827 */ /* 0x000fc800078e02ff */
[----:B------:R-:W-:Y:S01]  /*0090*/  HFMA2 R7, -RZ, RZ, 1.44921875, -19.203125 ;  /* 0x3dcccccdff077431 */ /* 0x000fe200000001ff */
[----:B------:R-:W1:Y:S01]  /*00a0*/  LDCU.64 UR6, c[0x0][0x358] ;  /* 0x00006b00ff0677ac */ /* 0x000e620008000a00 */
[----:B------:R-:W-:-:S04]  /*00b0*/  SHF.R.U32.HI R3, RZ, 0x1f, R0 ;  /* 0x0000001fff037819 */ /* 0x000fc80000011600 */
[----:B------:R-:W-:-:S05]  /*00c0*/  LEA.HI.SX32 R0, R0, R3, 0x1d ;  /* 0x0000000300007211 */ /* 0x000fca00078feaff */
[----:B------:R-:W-:Y:S01]  /*00d0*/  IMAD R0, R0, -0x11, R5 ;  /* 0xffffffef00007824 */ /* 0x000fe200078e0205 */
[----:B0-----:R-:W-:-:S04]  /*00e0*/  UISETP.GE.AND UP0, UPT, UR4, 0x1, UPT ;  /* 0x000000010400788c */ /* 0x001fc8000bf06270 */
[----:B------:R-:W-:-:S05]  /*00f0*/  I2FP.F32.S32 R0, R0 ;  /* 0x0000000000007245 */ /* 0x000fca0000201400 */
[CC--:B------:R-:W-:Y:S01]  /*0100*/  FFMA R19, R0.reuse, R7.reuse, 0.0099999997764825820923 ;  /* 0x3c23d70a00137423 */ /* 0x0c0fe20000000007 */
[CC--:B------:R-:W-:Y:S01]  /*0110*/  FFMA R17, R0.reuse, R7.reuse, 0.019999999552965164185 ;  /* 0x3ca3d70a00117423 */ /* 0x0c0fe20000000007 */
[CC--:B------:R-:W-:Y:S01]  /*0120*/  FFMA R15, R0.reuse, R7.reuse, 0.029999999329447746277 ;  /* 0x3cf5c28f000f7423 */ /* 0x0c0fe20000000007 */
[CC--:B------:R-:W-:Y:S01]  /*0130*/  FFMA R13, R0.reuse, R7.reuse, 0.039999999105930328369 ;  /* 0x3d23d70a000d7423 */ /* 0x0c0fe20000000007 */
[CC--:B------:R-:W-:Y:S01]  /*0140*/  FFMA R11, R0.reuse, R7.reuse, 0.04999999701976776123 ;  /* 0x3d4ccccc000b7423 */ /* 0x0c0fe20000000007 */
[CC--:B------:R-:W-:Y:S01]  /*0150*/  FFMA R9, R0.reuse, R7.reuse, 0.059999998658895492554 ;  /* 0x3d75c28f00097423 */ /* 0x0c0fe20000000007 */
[C---:B------:R-:W-:Y:S01]  /*0160*/  FFMA R7, R0.reuse, R7, 0.070000000298023223877 ;  /* 0x3d8f5c2900077423 */ /* 0x040fe20000000007 */
[----:B------:R-:W-:Y:S01]  /*0170*/  FFMA R4, R0, 0.10000000149011611938, RZ ;  /* 0x3dcccccd00047823 */ /* 0x000fe200000000ff */
[----:B-1----:R-:W-:Y:S06]  /*0180*/  BRA.U !UP0, `(.L_x_0) ;  /* 0x0000000508447547 */ /* 0x002fec000b800000 */
[----:B------:R-:W-:-:S04]  /*0190*/  UIADD3 UR4, UPT, UPT, -UR4, URZ, URZ ;  /* 0x000000ff04047290 */ /* 0x000fc8000fffe1ff */
[----:B------:R-:W-:-:S09]  /*01a0*/  UISETP.GE.AND UP0, UPT, UR4, URZ, UPT ;  /* 0x000000ff0400728c */ /* 0x000fd2000bf06270 */
[----:B------:R-:W-:Y:S05]  /*01b0*/  BRA.U UP0, `(.L_x_1) ;  /* 0x0000000500047547 */ /* 0x000fea000b800000 */
[----:B------:R-:W-:Y:S02]  /*01c0*/  UIADD3 UR5, UPT, UPT, -UR4, URZ, URZ ;  /* 0x000000ff04057290 */ /* 0x000fe4000fffe1ff */
[----:B------:R-:W-:Y:S02]  /*01d0*/  UPLOP3.LUT UP0, UPT, UPT, UPT, UPT, 0x80, 0x8 ;  /* 0x000000000008789c */ /* 0x000fe40003f0f070 */
[----:B------:R-:W-:-:S09]  /*01e0*/  UISETP.GT.AND UP1, UPT, UR5, 0x3, UPT ;  /* 0x000000030500788c */ /* 0x000fd2000bf24270 */
[----:B------:R-:W-:Y:S05]  /*01f0*/  BRA.U !UP1, `(.L_x_2) ;  /* 0x0000000109947547 */ /* 0x000fea000b800000 */
[----:B------:R-:W-:-:S11]  /*0200*/  UPLOP3.LUT UP0, UPT, UPT, UPT, UPT, 0x40, 0x4 ;  /* 0x000000000004789c */ /* 0x000fd60003f0e870 */
.L_x_3:
[----:B------:R-:W-:Y:S01]  /*0210*/  HFMA2 R0, -RZ, RZ, 1.875, 4.76837158203125e-07 ;  /* 0x3f800008ff007431 */ /* 0x000fe200000001ff */
[----:B------:R-:W-:-:S04]  /*0220*/  UIADD3 UR4, UPT, UPT, UR4, 0x4, URZ ;  /* 0x0000000404047890 */ /* 0x000fc8000fffe0ff */
[----:B------:R-:W-:Y:S01]  /*0230*/  UISETP.GE.AND UP1, UPT, UR4, -0x3, UPT ;  /* 0xfffffffd0400788c */ /* 0x000fe2000bf26270 */
[-C--:B------:R-:W-:Y:S01]  /*0240*/  FFMA R3, R4, R0.reuse, 9.9999999747524270788e-07 ;  /* 0x358637bd04037423 */ /* 0x080fe20000000000 */
        /* <DEDUP_REMOVED lines=30> */
[----:B------:R-:W-:Y:S01]  /*0430*/  FFMA R7, R7, R0, 9.9999999747524270788e-07 ;  /* 0x358637bd07077423 */ /* 0x000fe20000000000 */
[----:B------:R-:W-:Y:S06]  /*0440*/  BRA.U !UP1, `(.L_x_3) ;  /* 0xfffffffd09707547 */ /* 0x000fec000b83ffff */
.L_x_2:
[----:B------:R-:W-:-:S04]  /*0450*/  UIADD3 UR5, UPT, UPT, -UR4, URZ, URZ ;  /* 0x000000ff04057290 */ /* 0x000fc8000fffe1ff */
[----:B------:R-:W-:-:S09]  /*0460*/  UISETP.GT.AND UP1, UPT, UR5, 0x1, UPT ;  /* 0x000000010500788c */ /* 0x000fd2000bf24270 */
[----:B------:R-:W-:Y:S05]  /*0470*/  BRA.U !UP1, `(.L_x_4) ;  /* 0x00000001094c7547 */ /* 0x000fea000b800000 */
[----:B------:R-:W-:Y:S01]  /*0480*/  MOV R0, 0x3f800008 ;  /* 0x3f80000800007802 */ /* 0x000fe20000000f00 */
[----:B------:R-:W-:Y:S02]  /*0490*/  UPLOP3.LUT UP0, UPT, UPT, UPT, UPT, 0x40, 0x4 ;  /* 0x000000000004789c */ /* 0x000fe40003f0e870 */
[----:B------:R-:W-:Y:S02]  /*04a0*/  UIADD3 UR4, UPT, UPT, UR4, 0x2, URZ ;  /* 0x0000000204047890 */ /* 0x000fe4000fffe0ff */
        /* <DEDUP_REMOVED lines=15> */
[----:B------:R-:W-:-:S07]  /*05a0*/  FFMA R7, R7, R0, 9.9999999747524270788e-07 ;  /* 0x358637bd07077423 */ /* 0x000fce0000000000 */
.L_x_4:
[----:B------:R-:W-:-:S09]  /*05b0*/  UISETP.NE.OR UP0, UPT, UR4, URZ, UP0 ;  /* 0x000000ff0400728c */ /* 0x000fd20008705670 */
[----:B------:R-:W-:Y:S05]  /*05c0*/  BRA.U !UP0, `(.L_x_5) ;  /* 0x0000000108307547 */ /* 0x000fea000b800000 */
.L_x_1:
[----:B------:R-:W-:-:S07]  /*05d0*/  HFMA2 R0, -RZ, RZ, 1.875, 4.76837158203125e-07 ;  /* 0x3f800008ff007431 */ /* 0x000fce00000001ff */
.L_x_6:
[----:B------:R-:W-:Y:S01]  /*05e0*/  UIADD3 UR4, UPT, UPT, UR4, 0x1, URZ ;  /* 0x0000000104047890 */ /* 0x000fe2000fffe0ff */
[-C--:B------:R-:W-:Y:S01]  /*05f0*/  FFMA R4, R4, R0.reuse, 9.9999999747524270788e-07 ;  /* 0x358637bd04047423 */ /* 0x080fe20000000000 */
[-C--:B------:R-:W-:Y:S01]  /*0600*/  FFMA R19, R19, R0.reuse, 9.9999999747524270788e-07 ;  /* 0x358637bd13137423 */ /* 0x080fe20000000000 */
[-C--:B------:R-:W-:Y:S01]  /*0610*/  FFMA R17, R17, R0.reuse, 9.9999999747524270788e-07 ;  /* 0x358637bd11117423 */ /* 0x080fe20000000000 */
[----:B------:R-:W-:Y:S01]  /*0620*/  UISETP.NE.AND UP0, UPT, UR4, URZ, UPT ;  /* 0x000000ff0400728c */ /* 0x000fe2000bf05270 */
[-C--:B------:R-:W-:Y:S01]  /*0630*/  FFMA R15, R15, R0.reuse, 9.9999999747524270788e-07 ;  /* 0x358637bd0f0f7423 */ /* 0x080fe20000000000 */
[-C--:B------:R-:W-:Y:S01]  /*0640*/  FFMA R13, R13, R0.reuse, 9.9999999747524270788e-07 ;  /* 0x358637bd0d0d7423 */ /* 0x080fe20000000000 */
[-C--:B------:R-:W-:Y:S01]  /*0650*/  FFMA R11, R11, R0.reuse, 9.9999999747524270788e-07 ;  /* 0x358637bd0b0b7423 */ /* 0x080fe20000000000 */
[-C--:B------:R-:W-:Y:S01]  /*0660*/  FFMA R9, R9, R0.reuse, 9.9999999747524270788e-07 ;  /* 0x358637bd09097423 */ /* 0x080fe20000000000 */
[----:B------:R-:W-:-:S04]  /*0670*/  FFMA R7, R7, R0, 9.9999999747524270788e-07 ;  /* 0x358637bd07077423 */ /* 0x000fc80000000000 */
[----:B------:R-:W-:Y:S05]  /*0680*/  BRA.U UP0, `(.L_x_6) ;  /* 0xfffffffd00d47547 */ /* 0x000fea000b83ffff */
.L_x_5:
[----:B------:R-:W-:-:S07]  /*0690*/  FADD R4, RZ, R4 ;  /* 0x00000004ff047221 */ /* 0x000fce0000000000 */
.L_x_0:
[----:B------:R-:W0:Y:S01]  /*06a0*/  LDC.64 R2, c[0x0][0x380] ;  /* 0x0000e000ff027b82 */ /* 0x000e220000000a00 */
[----:B------:R-:W-:-:S04]  /*06b0*/  FADD R4, R19, R4 ;  /* 0x0000000413047221 */ /* 0x000fc80000000000 */
[----:B------:R-:W-:-:S04]  /*06c0*/  FADD R4, R4, R17 ;  /* 0x0000001104047221 */ /* 0x000fc80000000000 */
[----:B------:R-:W-:-:S04]  /*06d0*/  FADD R4, R4, R15 ;  /* 0x0000000f04047221 */ /* 0x000fc80000000000 */
[----:B------:R-:W-:-:S04]  /*06e0*/  FADD R4, R4, R13 ;  /* 0x0000000d04047221 */ /* 0x000fc80000000000 */
[----:B------:R-:W-:-:S04]  /*06f0*/  FADD R4, R4, R11 ;  /* 0x0000000b04047221 */ /* 0x000fc80000000000 */
[----:B------:R-:W-:Y:S01]  /*0700*/  FADD R4, R4, R9 ;  /* 0x0000000904047221 */ /* 0x000fe20000000000 */
[----:B0-----:R-:W-:-:S04]  /*0710*/  IMAD.WIDE R2, R5, 0x4, R2 ;  /* 0x0000000405027825 */ /* 0x001fc800078e0202 */
[----:B------:R-:W-:-:S05]  /*0720*/  FADD R7, R4, R7 ;  /* 0x0000000704077221 */ /* 0x000fca0000000000 */
[----:B------:R-:W-:Y:S01]  /*0730*/  STG.E desc[UR6][R2.64], R7 ;  /* 0x0000000702007986 */ /* 0x000fe2000c101906 */
[----:B------:R-:W-:Y:S05]  /*0740*/  EXIT ;  /* 0x000000000000794d */ /* 0x000fea0003800000 */
.L_x_7:
[----:B------:R-:W-:-:S00]  /*0750*/  BRA `(.L_x_7) ;  /* 0xfffffffc00fc7947 */ /* 0x000fc0000383ffff */
[----:B------:R-:W-:-:S00]  /*0760*/  NOP ;  /* 0x0000000000007918 */ /* 0x000fc00000000000 */
        /* <DEDUP_REMOVED lines=9> */
.L_x_34:


//--------------------- .text._Z17fma_unroll_kernelILi4EEvPfi --------------------------
	.section	.text._Z17fma_unroll_kernelILi4EEvPfi,"ax",@progbits
	.align	128
        .global         _Z17fma_unroll_kernelILi4EEvPfi
        .type           _Z17fma_unroll_kernelILi4EEvPfi,@function
        .size           _Z17fma_unroll_kernelILi4EEvPfi,(.L_x_35 - _Z17fma_unroll_kernelILi4EEvPfi)
        .other          _Z17fma_unroll_kernelILi4EEvPfi,@"STO_CUDA_ENTRY STV_DEFAULT"
_Z17fma_unroll_kernelILi4EEvPfi:
.text._Z17fma_unroll_kernelILi4EEvPfi:
        /* <DEDUP_REMOVED lines=8> */
[----:B------:R-:W-:Y:S01]  /*0080*/  IMAD.HI R2, R0, 0x78787879, RZ ;  /* 0x7878787900027827 */ /* 0x000fe200078e02ff */
[----:B------:R-:W1:Y:S04]  /*0090*/  LDCU.64 UR6, c[0x0][0x358] ;  /* 0x00006b00ff0677ac */ /* 0x000e680008000a00 */
[----:B------:R-:W-:-:S04]  /*00a0*/  SHF.R.U32.HI R3, RZ, 0x1f, R2 ;  /* 0x0000001fff037819 */ /* 0x000fc80000011602 */
[----:B------:R-:W-:Y:S01]  /*00b0*/  LEA.HI.SX32 R3, R2, R3, 0x1d ;  /* 0x0000000302037211 */ /* 0x000fe200078feaff */
[----:B------:R-:W-:-:S04]  /*00c0*/  HFMA2 R2, -RZ, RZ, 1.44921875, -19.203125 ;  /* 0x3dcccccdff027431 */ /* 0x000fc800000001ff */
[----:B------:R-:W-:Y:S01]  /*00d0*/  IMAD R3, R3, -0x11, R0 ;  /* 0xffffffef03037824 */ /* 0x000fe200078e0200 */
[----:B0-----:R-:W-:-:S04]  /*00e0*/  UISETP.GE.AND UP0, UPT, UR4, 0x1, UPT ;  /* 0x000000010400788c */ /* 0x001fc8000bf06270 */
[----:B------:R-:W-:-:S05]  /*00f0*/  I2FP.F32.S32 R3, R3 ;  /* 0x0000000300037245 */ /* 0x000fca0000201400 */
[CC--:B------:R-:W-:Y:S01]  /*0100*/  FFMA R5, R3.reuse, R2.reuse, 0.0099999997764825820923 ;  /* 0x3c23d70a03057423 */ /* 0x0c0fe20000000002 */
[CC--:B------:R-:W-:Y:S01]  /*0110*/  FFMA R6, R3.reuse, R2.reuse, 0.019999999552965164185 ;  /* 0x3ca3d70a03067423 */ /* 0x0c0fe20000000002 */
[C---:B------:R-:W-:Y:S01]  /*0120*/  FFMA R7, R3.reuse, R2, 0.029999999329447746277 ;  /* 0x3cf5c28f03077423 */ /* 0x040fe20000000002 */
        /* <DEDUP_REMOVED lines=9> */
[----:B------:R-:W-:Y:S01]  /*01c0*/  HFMA2 R2, -RZ, RZ, 1.875, 4.76837158203125e-07 ;  /* 0x3f800008ff027431 */ /* 0x000fe200000001ff */
[----:B------:R-:W-:-:S11]  /*01d0*/  UPLOP3.LUT UP0, UPT, UPT, UPT, UPT, 0x40, 0x4 ;  /* 0x000000000004789c */ /* 0x000fd60003f0e870 */
.L_x_11:
[----:B------:R-:W-:Y:S01]  /*01e0*/  UIADD3 UR4, UPT, UPT, UR4, 0x4, URZ ;  /* 0x0000000404047890 */ /* 0x000fe2000fffe0ff */
[-C--:B------:R-:W-:Y:S01]  /*01f0*/  FFMA R4, R4, R2.reuse, 9.9999999747524270788e-07 ;  /* 0x358637bd04047423 */ /* 0x080fe20000000002 */
[-C--:B------:R-:W-:Y:S01]  /*0200*/  FFMA R5, R5, R2.reuse, 9.9999999747524270788e-07 ;  /* 0x358637bd05057423 */ /* 0x080fe20000000002 */
[-C--:B------:R-:W-:Y:S01]  /*0210*/  FFMA R6, R6, R2.reuse, 9.9999999747524270788e-07 ;  /* 0x358637bd06067423 */ /* 0x080fe20000000002 */
[-C--:B------:R-:W-:Y:S01]  /*0220*/  FFMA R7, R7, R2.reuse, 9.9999999747524270788e-07 ;  /* 0x358637bd07077423 */ /* 0x080fe20000000002 */
        /* <DEDUP_REMOVED lines=14> */
.L_x_10:
        /* <DEDUP_REMOVED lines=14> */
.L_x_12:
[----:B------:R-:W-:-:S09]  /*03f0*/  UISETP.NE.OR UP0, UPT, UR4, URZ, UP0 ;  /* 0x000000ff0400728c */ /* 0x000fd20008705670 */
[----:B------:R-:W-:Y:S05]  /*0400*/  BRA.U !UP0, `(.L_x_13) ;  /* 0x0000000108207547 */ /* 0x000fea000b800000 */
.L_x_9:
[----:B------:R-:W-:-:S07]  /*0410*/  HFMA2 R2, -RZ, RZ, 1.875, 4.76837158203125e-07 ;  /* 0x3f800008ff027431 */ /* 0x000fce00000001ff */
.L_x_14:
[----:B------:R-:W-:Y:S01]  /*0420*/  UIADD3 UR4, UPT, UPT, UR4, 0x1, URZ ;  /* 0x0000000104047890 */ /* 0x000fe2000fffe0ff */
[-C--:B------:R-:W-:Y:S01]  /*0430*/  FFMA R4, R4, R2.reuse, 9.9999999747524270788e-07 ;  /* 0x358637bd04047423 */ /* 0x080fe20000000002 */
[-C--:B------:R-:W-:Y:S01]  /*0440*/  FFMA R5, R5, R2.reuse, 9.9999999747524270788e-07 ;  /* 0x358637bd05057423 */ /* 0x080fe20000000002 */
[-C--:B------:R-:W-:Y:S01]  /*0450*/  FFMA R6, R6, R2.reuse, 9.9999999747524270788e-07 ;  /* 0x358637bd06067423 */ /* 0x080fe20000000002 */
[----:B------:R-:W-:Y:S01]  /*0460*/  UISETP.NE.AND UP0, UPT, UR4, URZ, UPT ;  /* 0x000000ff0400728c */ /* 0x000fe2000bf05270 */
[----:B------:R-:W-:-:S08]  /*0470*/  FFMA R7, R7, R2, 9.9999999747524270788e-07 ;  /* 0x358637bd07077423 */ /* 0x000fd00000000002 */
[----:B------:R-:W-:Y:S05]  /*0480*/  BRA.U UP0, `(.L_x_14) ;  /* 0xfffffffd00e47547 */ /* 0x000fea000b83ffff */
.L_x_13:
[----:B------:R-:W-:-:S07]  /*0490*/  FADD R4, RZ, R4 ;  /* 0x00000004ff047221 */ /* 0x000fce0000000000 */
.L_x_8:
[----:B------:R-:W0:Y:S01]  /*04a0*/  LDC.64 R2, c[0x0][0x380] ;  /* 0x0000e000ff027b82 */ /* 0x000e220000000a00 */
[----:B------:R-:W-:-:S04]  /*04b0*/  FADD R5, R5, R4 ;  /* 0x0000000405057221 */ /* 0x000fc80000000000 */
[----:B------:R-:W-:-:S04]  /*04c0*/  FADD R6, R5, R6 ;  /* 0x0000000605067221 */ /* 0x000fc80000000000 */
[----:B------:R-:W-:Y:S01]  /*04d0*/  FADD R7, R6, R7 ;  /* 0x0000000706077221 */ /* 0x000fe20000000000 */
[----:B0-----:R-:W-:-:S05]  /*04e0*/  IMAD.WIDE R2, R0, 0x4, R2 ;  /* 0x0000000400027825 */ /* 0x001fca00078e0202 */
[----:B------:R-:W-:Y:S01]  /*04f0*/  STG.E desc[UR6][R2.64], R7 ;  /* 0x0000000702007986 */ /* 0x000fe2000c101906 */
[----:B------:R-:W-:Y:S05]  /*0500*/  EXIT ;  /* 0x000000000000794d */ /* 0x000fea0003800000 */
.L_x_15:
        /* <DEDUP_REMOVED lines=15> */
.L_x_35:


//--------------------- .text._Z17fma_unroll_kernelILi2EEvPfi --------------------------
	.section	.text._Z17fma_unroll_kernelILi2EEvPfi,"ax",@progbits
	.align	128
        .global         _Z17fma_unroll_kernelILi2EEvPfi
        .type           _Z17fma_unroll_kernelILi2EEvPfi,@function
        .size           _Z17fma_unroll_kernelILi2EEvPfi,(.L_x_36 - _Z17fma_unroll_kernelILi2EEvPfi)
        .other          _Z17fma_unroll_kernelILi2EEvPfi,@"STO_CUDA_ENTRY STV_DEFAULT"
_Z17fma_unroll_kernelILi2EEvPfi:
.text._Z17fma_unroll_kernelILi2EEvPfi:
        /* <DEDUP_REMOVED lines=16> */
[C---:B------:R-:W-:Y:S01]  /*0100*/  FFMA R7, R0.reuse, R7, 0.0099999997764825820923 ;  /* 0x3c23d70a00077423 */ /* 0x040fe20000000007 */
        /* <DEDUP_REMOVED lines=11> */
.L_x_19:
[----:B------:R-:W-:Y:S01]  /*01c0*/  UIADD3 UR4, UPT, UPT, UR4, 0x4, URZ ;  /* 0x0000000404047890 */ /* 0x000fe2000fffe0ff */
[-C--:B------:R-:W-:Y:S01]  /*01d0*/  FFMA R0, R0, R2.reuse, 9.9999999747524270788e-07 ;  /* 0x358637bd00007423 */ /* 0x080fe20000000002 */
[-C--:B------:R-:W-:Y:S02]  /*01e0*/  FFMA R7, R7, R2.reuse, 9.9999999747524270788e-07 ;  /* 0x358637bd07077423 */ /* 0x080fe40000000002 */
[----:B------:R-:W-:Y:S01]  /*01f0*/  UISETP.GE.AND UP1, UPT, UR4, -0x3, UPT ;  /* 0xfffffffd0400788c */ /* 0x000fe2000bf26270 */
[-C--:B------:R-:W-:Y:S01]  /*0200*/  FFMA R0, R0, R2.reuse, 9.9999999747524270788e-07 ;  /* 0x358637bd00007423 */ /* 0x080fe20000000002 */
[----:B------:R-:W-:-:S03]  /*0210*/  FFMA R7, R7, R2, 9.9999999747524270788e-07 ;  /* 0x358637bd07077423 */ /* 0x000fc60000000002 */
[-C--:B------:R-:W-:Y:S01]  /*0220*/  FFMA R0, R0, R2.reuse, 9.9999999747524270788e-07 ;  /* 0x358637bd00007423 */ /* 0x080fe20000000002 */
[----:B------:R-:W-:-:S03]  /*0230*/  FFMA R7, R7, R2, 9.9999999747524270788e-07 ;  /* 0x358637bd07077423 */ /* 0x000fc60000000002 */
[-C--:B------:R-:W-:Y:S01]  /*0240*/  FFMA R0, R0, R2.reuse, 9.9999999747524270788e-07 ;  /* 0x358637bd00007423 */ /* 0x080fe20000000002 */
[----:B------:R-:W-:Y:S01]  /*0250*/  FFMA R7, R7, R2, 9.9999999747524270788e-07 ;  /* 0x358637bd07077423 */ /* 0x000fe20000000002 */
[----:B------:R-:W-:Y:S06]  /*0260*/  BRA.U !UP1, `(.L_x_19) ;  /* 0xfffffffd09d47547 */ /* 0x000fec000b83ffff */
.L_x_18:
[----:B------:R-:W-:-:S04]  /*0270*/  UIADD3 UR5, UPT, UPT, -UR4, URZ, URZ ;  /* 0x000000ff04057290 */ /* 0x000fc8000fffe1ff */
[----:B------:R-:W-:-:S09]  /*0280*/  UISETP.GT.AND UP1, UPT, UR5, 0x1, UPT ;  /* 0x000000010500788c */ /* 0x000fd2000bf24270 */
[----:B------:R-:W-:Y:S05]  /*0290*/  BRA.U !UP1, `(.L_x_20) ;  /* 0x00000001091c7547 */ /* 0x000fea000b800000 */
[----:B------:R-:W-:Y:S01]  /*02a0*/  MOV R2, 0x3f800008 ;  /* 0x3f80000800027802 */ /* 0x000fe20000000f00 */
[----:B------:R-:W-:Y:S02]  /*02b0*/  UPLOP3.LUT UP0, UPT, UPT, UPT, UPT, 0x40, 0x4 ;  /* 0x000000000004789c */ /* 0x000fe40003f0e870 */
[----:B------:R-:W-:Y:S02]  /*02c0*/  UIADD3 UR4, UPT, UPT, UR4, 0x2, URZ ;  /* 0x0000000204047890 */ /* 0x000fe4000fffe0ff */
[-C--:B------:R-:W-:Y:S01]  /*02d0*/  FFMA R0, R0, R2.reuse, 9.9999999747524270788e-07 ;  /* 0x358637bd00007423 */ /* 0x080fe20000000002 */
[----:B------:R-:W-:-:S03]  /*02e0*/  FFMA R7, R7, R2, 9.9999999747524270788e-07 ;  /* 0x358637bd07077423 */ /* 0x000fc60000000002 */
[-C--:B------:R-:W-:Y:S01]  /*02f0*/  FFMA R0, R0, R2.reuse, 9.9999999747524270788e-07 ;  /* 0x358637bd00007423 */ /* 0x080fe20000000002 */
[----:B------:R-:W-:-:S07]  /*0300*/  FFMA R7, R7, R2, 9.9999999747524270788e-07 ;  /* 0x358637bd07077423 */ /* 0x000fce0000000002 */
.L_x_20:
[----:B------:R-:W-:-:S09]  /*0310*/  UISETP.NE.OR UP0, UPT, UR4, URZ, UP0 ;  /* 0x000000ff0400728c */ /* 0x000fd20008705670 */
[----:B------:R-:W-:Y:S05]  /*0320*/  BRA.U !UP0, `(.L_x_21) ;  /* 0x0000000108187547 */ /* 0x000fea000b800000 */
.L_x_17:
[----:B------:R-:W-:-:S07]  /*0330*/  HFMA2 R2, -RZ, RZ, 1.875, 4.76837158203125e-07 ;  /* 0x3f800008ff027431 */ /* 0x000fce00000001ff */
.L_x_22:
[----:B------:R-:W-:Y:S01]  /*0340*/  UIADD3 UR4, UPT, UPT, UR4, 0x1, URZ ;  /* 0x0000000104047890 */ /* 0x000fe2000fffe0ff */
[-C--:B------:R-:W-:Y:S01]  /*0350*/  FFMA R0, R0, R2.reuse, 9.9999999747524270788e-07 ;  /* 0x358637bd00007423 */ /* 0x080fe20000000002 */
[----:B------:R-:W-:Y:S02]  /*0360*/  FFMA R7, R7, R2, 9.9999999747524270788e-07 ;  /* 0x358637bd07077423 */ /* 0x000fe40000000002 */
[----:B------:R-:W-:-:S09]  /*0370*/  UISETP.NE.AND UP0, UPT, UR4, URZ, UPT ;  /* 0x000000ff0400728c */ /* 0x000fd2000bf05270 */
[----:B------:R-:W-:Y:S05]  /*0380*/  BRA.U UP0, `(.L_x_22) ;  /* 0xfffffffd00ec7547 */ /* 0x000fea000b83ffff */
.L_x_21:
[----:B------:R-:W-:-:S07]  /*0390*/  FADD R0, RZ, R0 ;  /* 0x00000000ff007221 */ /* 0x000fce0000000000 */
.L_x_16:
[----:B------:R-:W0:Y:S01]  /*03a0*/  LDC.64 R2, c[0x0][0x380] ;  /* 0x0000e000ff027b82 */ /* 0x000e220000000a00 */
[----:B------:R-:W-:Y:S01]  /*03b0*/  FADD R7, R7, R0 ;  /* 0x0000000007077221 */ /* 0x000fe20000000000 */
[----:B0-----:R-:W-:-:S05]  /*03c0*/  IMAD.WIDE R2, R5, 0x4, R2 ;  /* 0x0000000405027825 */ /* 0x001fca00078e0202 */
[----:B------:R-:W-:Y:S01]  /*03d0*/  STG.E desc[UR6][R2.64], R7 ;  /* 0x0000000702007986 */ /* 0x000fe2000c101906 */
[----:B------:R-:W-:Y:S05]  /*03e0*/  EXIT ;  /* 0x000000000000794d */ /* 0x000fea0003800000 */
.L_x_23:
        /* <DEDUP_REMOVED lines=9> */
.L_x_36:


//--------------------- .text._Z17fma_unroll_kernelILi1EEvPfi --------------------------
	.section	.text._Z17fma_unroll_kernelILi1EEvPfi,"ax",@progbits
	.align	128
        .global         _Z17fma_unroll_kernelILi1EEvPfi
        .type           _Z17fma_unroll_kernelILi1EEvPfi,@function
        .size           _Z17fma_unroll_kernelILi1EEvPfi,(.L_x_37 - _Z17fma_unroll_kernelILi1EEvPfi)
        .other          _Z17fma_unroll_kernelILi1EEvPfi,@"STO_CUDA_ENTRY STV_DEFAULT"
_Z17fma_unroll_kernelILi1EEvPfi:
.text._Z17fma_unroll_kernelILi1EEvPfi:
        /* <DEDUP_REMOVED lines=11> */
[----:B------:R-:W-:-:S05]  /*00b0*/  LEA.HI.SX32 R3, R0, R3, 0x1d ;  /* 0x0000000300037211 */ /* 0x000fca00078feaff */
[----:B------:R-:W-:Y:S01]  /*00c0*/  IMAD R0, R3, -0x11, R2 ;  /* 0xffffffef03007824 */ /* 0x000fe200078e0202 */
[----:B0-----:R-:W-:-:S04]  /*00d0*/  UISETP.GE.AND UP0, UPT, UR5, 0x1, UPT ;  /* 0x000000010500788c */ /* 0x001fc8000bf06270 */
[----:B------:R-:W-:-:S05]  /*00e0*/  I2FP.F32.S32 R0, R0 ;  /* 0x0000000000007245 */ /* 0x000fca0000201400 */
[----:B------:R-:W-:Y:S01]  /*00f0*/  FFMA R7, R0, 0.10000000149011611938, RZ ;  /* 0x3dcccccd00077823 */ /* 0x000fe200000000ff */
[----:B-1----:R-:W-:Y:S06]  /*0100*/  BRA.U !UP0, `(.L_x_24) ;  /* 0x0000000508047547 */ /* 0x002fec000b800000 */
[----:B------:R-:W-:Y:S02]  /*0110*/  UISETP.GE.U32.AND UP0, UPT, UR5, 0x4, UPT ;  /* 0x000000040500788c */ /* 0x000fe4000bf06070 */
[----:B------:R-:W-:-:S07]  /*0120*/  ULOP3.LUT UR4, UR5, 0x3, URZ, 0xc0, !UPT ;  /* 0x0000000305047892 */ /* 0x000fce000f8ec0ff */
[----:B------:R-:W-:Y:S05]  /*0130*/  BRA.U !UP0, `(.L_x_25) ;  /* 0x0000000108d47547 */ /* 0x000fea000b800000 */
[----:B------:R-:W-:-:S04]  /*0140*/  ULOP3.LUT UR5, UR5, 0x7ffffffc, URZ, 0xc0, !UPT ;  /* 0x7ffffffc05057892 */ /* 0x000fc8000f8ec0ff */
        /* <DEDUP_REMOVED lines=9> */
.L_x_28:
[----:B------:R-:W-:Y:S01]  /*01e0*/  FFMA R7, R7, R0, 9.9999999747524270788e-07 ;  /* 0x358637bd07077423 */ /* 0x000fe20000000000 */
[----:B------:R-:W-:-:S03]  /*01f0*/  UIADD3 UR5, UPT, UPT, UR5, 0x10, URZ ;  /* 0x0000001005057890 */ /* 0x000fc6000fffe0ff */
[----:B------:R-:W-:Y:S01]  /*0200*/  FFMA R7, R7, R0, 9.9999999747524270788e-07 ;  /* 0x358637bd07077423 */ /* 0x000fe20000000000 */
[----:B------:R-:W-:-:S03]  /*0210*/  UISETP.GE.AND UP1, UPT, UR5, -0xc, UPT ;  /* 0xfffffff40500788c */ /* 0x000fc6000bf26270 */
[----:B------:R-:W-:-:S04]  /*0220*/  FFMA R7, R7, R0, 9.9999999747524270788e-07 ;  /* 0x358637bd07077423 */ /* 0x000fc80000000000 */
        /* <DEDUP_REMOVED lines=12> */
[----:B------:R-:W-:Y:S01]  /*02f0*/  FFMA R7, R7, R0, 9.9999999747524270788e-07 ;  /* 0x358637bd07077423 */ /* 0x000fe20000000000 */
[----:B------:R-:W-:Y:S06]  /*0300*/  BRA.U !UP1, `(.L_x_28) ;  /* 0xfffffffd09b47547 */ /* 0x000fec000b83ffff */
.L_x_27:
[----:B------:R-:W-:-:S04]  /*0310*/  UIADD3 UR8, UPT, UPT, -UR5, URZ, URZ ;  /* 0x000000ff05087290 */ /* 0x000fc8000fffe1ff */
[----:B------:R-:W-:-:S09]  /*0320*/  UISETP.GT.AND UP1, UPT, UR8, 0x4, UPT ;  /* 0x000000040800788c */ /* 0x000fd2000bf24270 */
[----:B------:R-:W-:Y:S05]  /*0330*/  BRA.U !UP1, `(.L_x_29) ;  /* 0x00000001092c7547 */ /* 0x000fea000b800000 */
[----:B------:R-:W-:Y:S01]  /*0340*/  MOV R0, 0x3f800008 ;  /* 0x3f80000800007802 */ /* 0x000fe20000000f00 */
[----:B------:R-:W-:Y:S02]  /*0350*/  UPLOP3.LUT UP0, UPT, UPT, UPT, UPT, 0x40, 0x4 ;  /* 0x000000000004789c */ /* 0x000fe40003f0e870 */
[----:B------:R-:W-:Y:S02]  /*0360*/  UIADD3 UR5, UPT, UPT, UR5, 0x8, URZ ;  /* 0x0000000805057890 */ /* 0x000fe4000fffe0ff */
[----:B------:R-:W-:-:S04]  /*0370*/  FFMA R7, R7, R0, 9.9999999747524270788e-07 ;  /* 0x358637bd07077423 */ /* 0x000fc80000000000 */
[----:B------:R-:W-:-:S04]  /*0380*/  FFMA R7, R7, R0, 9.9999999747524270788e-07 ;  /* 0x358637bd07077423 */ /* 0x000fc80000000000 */
[----:B------:R-:W-:-:S04]  /*0390*/  FFMA R7, R7, R0, 9.9999999747524270788e-07 ;  /* 0x358637bd07077423 */ /* 0x000fc80000000000 */
[----:B------:R-:W-:-:S04]  /*03a0*/  FFMA R7, R7, R0, 9.9999999747524270788e-07 ;  /* 0x358637bd07077423 */ /* 0x000fc80000000000 */
[----:B------:R-:W-:-:S04]  /*03b0*/  FFMA R7, R7, R0, 9.9999999747524270788e-07 ;  /* 0x358637bd07077423 */ /* 0x000fc80000000000 */
[----:B------:R-:W-:-:S04]  /*03c0*/  FFMA R7, R7, R0, 9.9999999747524270788e-07 ;  /* 0x358637bd07077423 */ /* 0x000fc80000000000 */
[----:B------:R-:W-:-:S04]  /*03d0*/  FFMA R7, R7, R0, 9.9999999747524270788e-07 ;  /* 0x358637bd07077423 */ /* 0x000fc80000000000 */
[----:B------:R-:W-:-:S07]  /*03e0*/  FFMA R7, R7, R0, 9.9999999747524270788e-07 ;  /* 0x358637bd07077423 */ /* 0x000fce0000000000 */
.L_x_29:
[----:B------:R-:W-:-:S09]  /*03f0*/  UISETP.NE.OR UP0, UPT, UR5, URZ, UP0 ;  /* 0x000000ff0500728c */ /* 0x000fd20008705670 */
[----:B------:R-:W-:Y:S05]  /*0400*/  BRA.U !UP0, `(.L_x_25) ;  /* 0x0000000108207547 */ /* 0x000fea000b800000 */
.L_x_26:
[----:B------:R-:W-:-:S07]  /*0410*/  HFMA2 R0, -RZ, RZ, 1.875, 4.76837158203125e-07 ;  /* 0x3f800008ff007431 */ /* 0x000fce00000001ff */
.L_x_30:
[----:B------:R-:W-:Y:S01]  /*0420*/  UIADD3 UR5, UPT, UPT, UR5, 0x4, URZ ;  /* 0x0000000405057890 */ /* 0x000fe2000fffe0ff */
[----:B------:R-:W-:-:S03]  /*0430*/  FFMA R7, R7, R0, 9.9999999747524270788e-07 ;  /* 0x358637bd07077423 */ /* 0x000fc60000000000 */
[----:B------:R-:W-:Y:S01]  /*0440*/  UISETP.NE.AND UP0, UPT, UR5, URZ, UPT ;  /* 0x000000ff0500728c */ /* 0x000fe2000bf05270 */
[----:B------:R-:W-:-:S04]  /*0450*/  FFMA R7, R7, R0, 9.9999999747524270788e-07 ;  /* 0x358637bd07077423 */ /* 0x000fc80000000000 */
[----:B------:R-:W-:-:S04]  /*0460*/  FFMA R7, R7, R0, 9.9999999747524270788e-07 ;  /* 0x358637bd07077423 */ /* 0x000fc80000000000 */
[----:B------:R-:W-:Y:S01]  /*0470*/  FFMA R7, R7, R0, 9.9999999747524270788e-07 ;  /* 0x358637bd07077423 */ /* 0x000fe20000000000 */
[----:B------:R-:W-:Y:S06]  /*0480*/  BRA.U UP0, `(.L_x_30) ;  /* 0xfffffffd00e47547 */ /* 0x000fec000b83ffff */
.L_x_25:
[----:B------:R-:W-:-:S09]  /*0490*/  UISETP.NE.AND UP0, UPT, UR4, URZ, UPT ;  /* 0x000000ff0400728c */ /* 0x000fd2000bf05270 */
[----:B------:R-:W-:Y:S05]  /*04a0*/  BRA.U !UP0, `(.L_x_31) ;  /* 0x0000000108187547 */ /* 0x000fea000b800000 */
[----:B------:R-:W-:Y:S01]  /*04b0*/  MOV R0, 0x3f800008 ;  /* 0x3f80000800007802 */ /* 0x000fe20000000f00 */
[----:B------:R-:W-:-:S12]  /*04c0*/  UIADD3 UR4, UPT, UPT, -UR4, URZ, URZ ;  /* 0x000000ff04047290 */ /* 0x000fd8000fffe1ff */
.L_x_32:
[----:B------:R-:W-:Y:S01]  /*04d0*/  UIADD3 UR4, UPT, UPT, UR4, 0x1, URZ ;  /* 0x0000000104047890 */ /* 0x000fe2000fffe0ff */
[----:B------:R-:W-:-:S03]  /*04e0*/  FFMA R7, R7, R0, 9.9999999747524270788e-07 ;  /* 0x358637bd07077423 */ /* 0x000fc60000000000 */
[----:B------:R-:W-:-:S09]  /*04f0*/  UISETP.NE.AND UP0, UPT, UR4, URZ, UPT ;  /* 0x000000ff0400728c */ /* 0x000fd2000bf05270 */
[----:B------:R-:W-:Y:S05]  /*0500*/  BRA.U UP0, `(.L_x_32) ;  /* 0xfffffffd00f07547 */ /* 0x000fea000b83ffff */
.L_x_31:
[----:B------:R-:W-:-:S07]  /*0510*/  FADD R7, RZ, R7 ;  /* 0x00000007ff077221 */ /* 0x000fce0000000000 */
.L_x_24:
[----:B------:R-:W0:Y:S02]  /*0520*/  LDC.64 R4, c[0x0][0x380] ;  /* 0x0000e000ff047b82 */ /* 0x000e240000000a00 */
[----:B0-----:R-:W-:-:S05]  /*0530*/  IMAD.WIDE R2, R2, 0x4, R4 ;  /* 0x0000000402027825 */ /* 0x001fca00078e0204 */
[----:B------:R-:W-:Y:S01]  /*0540*/  STG.E desc[UR6][R2.64], R7 ;  /* 0x0000000702007986 */ /* 0x000fe2000c101906 */
[----:B------:R-:W-:Y:S05]  /*0550*/  EXIT ;  /* 0x000000000000794d */ /* 0x000fea0003800000 */
.L_x_33:
        /* <DEDUP_REMOVED lines=10> */
.L_x_37:


//--------------------- .nv.shared.reserved.0     --------------------------
	.section	.nv.shared.reserved.0,"aw",@nobits
	.weak		__nv_reservedSMEM_offset_0_alias
	.size		__nv_reservedSMEM_offset_0_alias, 0, 64
	.other		__nv_reservedSMEM_offset_0_alias,@"STO_CUDA_RESERVED_SHARED STV_DEFAULT"
__nv_reservedSMEM_offset_0_alias:
	.zero		0
	.zero		64


//--------------------- .nv.constant0._Z17fma_unroll_kernelILi8EEvPfi --------------------------
	.section	.nv.constant0._Z17fma_unroll_kernelILi8EEvPfi,"a",@progbits
	.sectionflags	@""
	.align	4
.nv.constant0._Z17fma_unroll_kernelILi8EEvPfi:
	.zero		908


//--------------------- .nv.constant0._Z17fma_unroll_kernelILi4EEvPfi --------------------------
	.section	.nv.constant0._Z17fma_unroll_kernelILi4EEvPfi,"a",@progbits
	.sectionflags	@""
	.align	4
.nv.constant0._Z17fma_unroll_kernelILi4EEvPfi:
	.zero		908


//--------------------- .nv.constant0._Z17fma_unroll_kernelILi2EEvPfi --------------------------
	.section	.nv.constant0._Z17fma_unroll_kernelILi2EEvPfi,"a",@progbits
	.sectionflags	@""
	.align	4
.nv.constant0._Z17fma_unroll_kernelILi2EEvPfi:
	.zero		908


//--------------------- .nv.constant0._Z17fma_unroll_kernelILi1EEvPfi --------------------------
	.section	.nv.constant0._Z17fma_unroll_kernelILi1EEvPfi,"a",@progbits
	.sectionflags	@""
	.align	4
.nv.constant0._Z17fma_unroll_kernelILi1EEvPfi:
	.zero		908


//--------------------- SYMBOLS --------------------------

	.type		.nv.reservedSmem.offset0,@object
	.size		.nv.reservedSmem.offset0,0x4
